//
// Generated by NVIDIA NVVM Compiler
//
// Compiler Build ID: CL-36424714
// Cuda compilation tools, release 13.0, V13.0.88
// Based on NVVM 20.0.0
//

.version 9.0
.target sm_100
.address_size 64

	// .globl	_Z6colConPhS_ii

.visible .entry _Z6colConPhS_ii(
	.param .u64 .ptr .align 1 _Z6colConPhS_ii_param_0,
	.param .u64 .ptr .align 1 _Z6colConPhS_ii_param_1,
	.param .u32 _Z6colConPhS_ii_param_2,
	.param .u32 _Z6colConPhS_ii_param_3
)
{
	.reg .pred 	%p<4>;
	.reg .b16 	%rs<5>;
	.reg .b32 	%r<16>;
	.reg .b32 	%f<7>;
	.reg .b64 	%rd<8>;

	ld.param.u64 	%rd1, [_Z6colConPhS_ii_param_0];
	ld.param.u64 	%rd2, [_Z6colConPhS_ii_param_1];
	ld.param.u32 	%r2, [_Z6colConPhS_ii_param_2];
	ld.param.u32 	%r3, [_Z6colConPhS_ii_param_3];
	mov.u32 	%r5, %tid.x;
	mov.u32 	%r6, %ctaid.x;
	mov.u32 	%r7, %ntid.x;
	mad.lo.s32 	%r8, %r6, %r7, %r5;
	mov.u32 	%r9, %tid.y;
	mov.u32 	%r10, %ctaid.y;
	mov.u32 	%r11, %ntid.y;
	mad.lo.s32 	%r12, %r10, %r11, %r9;
	mad.lo.s32 	%r1, %r2, %r12, %r8;
	setp.ge.s32 	%p1, %r8, %r2;
	setp.ge.s32 	%p2, %r12, %r3;
	or.pred  	%p3, %p1, %p2;
	@%p3 bra 	$L__BB0_2;
	cvta.to.global.u64 	%rd3, %rd2;
	cvta.to.global.u64 	%rd4, %rd1;
	mul.lo.s32 	%r14, %r1, 3;
	cvt.s64.s32 	%rd5, %r14;
	add.s64 	%rd6, %rd3, %rd5;
	ld.global.u8 	%rs1, [%rd6];
	cvt.rn.f32.u16 	%f1, %rs1;
	ld.global.u8 	%rs2, [%rd6+1];
	cvt.rn.f32.u16 	%f2, %rs2;
	mul.f32 	%f3, %f2, 0f3F35C28F;
	fma.rn.f32 	%f4, %f1, 0f3E570A3D, %f3;
	ld.global.u8 	%rs3, [%rd6+2];
	cvt.rn.f32.u16 	%f5, %rs3;
	fma.rn.f32 	%f6, %f5, 0f3D8F5C29, %f4;
	cvt.rzi.u32.f32 	%r15, %f6;
	cvt.u16.u32 	%rs4, %r15;
	add.s64 	%rd7, %rd4, %rd5;
	st.global.u8 	[%rd7], %rs4;
	st.global.u8 	[%rd7+1], %rs4;
	st.global.u8 	[%rd7+2], %rs4;
$L__BB0_2:
	ret;

}


// ===== COMPILED SASS (sm_100) =====

	.target	sm_100

	.elftype	@"ET_EXEC"


//--------------------- .note.nv.tkinfo           --------------------------
	.section	.note.nv.tkinfo,"",@"SHT_NOTE"
	.sectionflags	@"SHF_NOTE_NV_TKINFO"
	.tkinfo
        /*0018*/ 	.word	0x00000002
        /*0030*/ 	.string	""
        /*0030*/ 	.string	"ptxas"
        /*0030*/ 	.string	"Cuda compilation tools, release 13.0, V13.0.88"
        /*0030*/ 	.string	"Build cuda_13.0.r13.0/compiler.36424714_0"
        /*0030*/ 	.string	"-arch sm_100 -m 64 "



//--------------------- .note.nv.cuinfo           --------------------------
	.section	.note.nv.cuinfo,"",@"SHT_NOTE"
	.sectionflags	@"SHF_NOTE_NV_CUINFO"
        /*0018*/ 	.short	0x0002
        /*001a*/ 	.short	0x0064
        /*001c*/ 	.short	0x0082
	.zero		2


//--------------------- .nv.info                  --------------------------
	.section	.nv.info,"",@"SHT_CUDA_INFO"
	.align	4


	//----- nvinfo : EIATTR_REGCOUNT
	.align		4
        /*0000*/ 	.byte	0x04, 0x2f
        /*0002*/ 	.short	(.L_1 - .L_0)
	.align		4
.L_0:
        /*0004*/ 	.word	index@(_Z6colConPhS_ii)
        /*0008*/ 	.word	0x0000000b


	//----- nvinfo : EIATTR_FRAME_SIZE
	.align		4
.L_1:
        /*000c*/ 	.byte	0x04, 0x11
        /*000e*/ 	.short	(.L_3 - .L_2)
	.align		4
.L_2:
        /*0010*/ 	.word	index@(_Z6colConPhS_ii)
        /*0014*/ 	.word	0x00000000


	//----- nvinfo : EIATTR_MIN_STACK_SIZE
	.align		4
.L_3:
        /*0018*/ 	.byte	0x04, 0x12
        /*001a*/ 	.short	(.L_5 - .L_4)
	.align		4
.L_4:
        /*001c*/ 	.word	index@(_Z6colConPhS_ii)
        /*0020*/ 	.word	0x00000000
.L_5:


//--------------------- .nv.compat                --------------------------
	.section	.nv.compat,"",@"SHT_CUDA_COMPAT_INFO"
	.align	4
        /*0000*/ 	.byte	0x02, 0x09, 0x00, 0x00, 0x02, 0x02, 0x01, 0x00, 0x02, 0x05, 0x05, 0x00, 0x03, 0x07, 0x01, 0x01
        /*0010*/ 	.byte	0x02, 0x03, 0x00, 0x00, 0x02, 0x06, 0x01, 0x00, 0x04, 0x0b, 0x08, 0x00, 0x09, 0x00, 0x00, 0x00
        /*0020*/ 	.byte	0x00, 0x00, 0x00, 0x00


//--------------------- .nv.info._Z6colConPhS_ii  --------------------------
	.section	.nv.info._Z6colConPhS_ii,"",@"SHT_CUDA_INFO"
	.sectionflags	@""
	.align	4


	//----- nvinfo : EIATTR_CUDA_API_VERSION
	.align		4
        /*0000*/ 	.byte	0x04, 0x37
        /*0002*/ 	.short	(.L_7 - .L_6)
.L_6:
        /*0004*/ 	.word	0x00000082


	//----- nvinfo : EIATTR_KPARAM_INFO
	.align		4
.L_7:
        /*0008*/ 	.byte	0x04, 0x17
        /*000a*/ 	.short	(.L_9 - .L_8)
.L_8:
        /*000c*/ 	.word	0x00000000
        /*0010*/ 	.short	0x0003
        /*0012*/ 	.short	0x0014
        /*0014*/ 	.byte	0x00, 0xf0, 0x11, 0x00


	//----- nvinfo : EIATTR_KPARAM_INFO
	.align		4
.L_9:
        /*0018*/ 	.byte	0x04, 0x17
        /*001a*/ 	.short	(.L_11 - .L_10)
.L_10:
        /*001c*/ 	.word	0x00000000
        /*0020*/ 	.short	0x0002
        /*0022*/ 	.short	0x0010
        /*0024*/ 	.byte	0x00, 0xf0, 0x11, 0x00


	//----- nvinfo : EIATTR_KPARAM_INFO
	.align		4
.L_11:
        /*0028*/ 	.byte	0x04, 0x17
        /*002a*/ 	.short	(.L_13 - .L_12)
.L_12:
        /*002c*/ 	.word	0x00000000
        /*0030*/ 	.short	0x0001
        /*0032*/ 	.short	0x0008
        /*0034*/ 	.byte	0x00, 0xf5, 0x21, 0x00


	//----- nvinfo : EIATTR_KPARAM_INFO
	.align		4
.L_13:
        /*0038*/ 	.byte	0x04, 0x17
        /*003a*/ 	.short	(.L_15 - .L_14)
.L_14:
        /*003c*/ 	.word	0x00000000
        /*0040*/ 	.short	0x0000
        /*0042*/ 	.short	0x0000
        /*0044*/ 	.byte	0x00, 0xf5, 0x21, 0x00


	//----- nvinfo : EIATTR_SPARSE_MMA_MASK
	.align		4
.L_15:
        /*0048*/ 	.byte	0x03, 0x50
        /*004a*/ 	.short	0x0000


	//----- nvinfo : EIATTR_MAXREG_COUNT
	.align		4
        /*004c*/ 	.byte	0x03, 0x1b
        /*004e*/ 	.short	0x00ff


	//----- nvinfo : EIATTR_MERCURY_ISA_VERSION
	.align		4
        /*0050*/ 	.byte	0x03, 0x5f
        /*0052*/ 	.short	0x0101


	//----- nvinfo : EIATTR_VRC_CTA_INIT_COUNT
	.align		4
        /*0054*/ 	.byte	0x02, 0x4a
	.zero		1
	.zero		1


	//----- nvinfo : EIATTR_EXIT_INSTR_OFFSETS
	.align		4
        /*0058*/ 	.byte	0x04, 0x1c
        /*005a*/ 	.short	(.L_17 - .L_16)


	//   ....[0]....
.L_16:
        /*005c*/ 	.word	0x000000d0


	//   ....[1]....
        /*0060*/ 	.word	0x00000230


	//----- nvinfo : EIATTR_CBANK_PARAM_SIZE
	.align		4
.L_17:
        /*0064*/ 	.byte	0x03, 0x19
        /*0066*/ 	.short	0x0018


	//----- nvinfo : EIATTR_PARAM_CBANK
	.align		4
        /*0068*/ 	.byte	0x04, 0x0a
        /*006a*/ 	.short	(.L_19 - .L_18)
	.align		4
.L_18:
        /*006c*/ 	.word	index@(.nv.constant0._Z6colConPhS_ii)
        /*0070*/ 	.short	0x0380
        /*0072*/ 	.short	0x0018


	//----- nvinfo : EIATTR_SW_WAR
	.align		4
.L_19:
        /*0074*/ 	.byte	0x04, 0x36
        /*0076*/ 	.short	(.L_21 - .L_20)
.L_20:
        /*0078*/ 	.word	0x00000008
.L_21:


//--------------------- .nv.callgraph             --------------------------
	.section	.nv.callgraph,"",@"SHT_CUDA_CALLGRAPH"
	.align	4
	.sectionentsize	8
	.align		4
        /*0000*/ 	.word	0x00000000
	.align		4
        /*0004*/ 	.word	0xffffffff
	.align		4
        /*0008*/ 	.word	0x00000000
	.align		4
        /*000c*/ 	.word	0xfffffffe
	.align		4
        /*0010*/ 	.word	0x00000000
	.align		4
        /*0014*/ 	.word	0xfffffffd
	.align		4
        /*0018*/ 	.word	0x00000000
	.align		4
        /*001c*/ 	.word	0xfffffffc


//--------------------- .text._Z6colConPhS_ii     --------------------------
	.section	.text._Z6colConPhS_ii,"ax",@progbits
	.align	128
        .global         _Z6colConPhS_ii
        .type           _Z6colConPhS_ii,@function
        .size           _Z6colConPhS_ii,(.L_x_1 - _Z6colConPhS_ii)
        .other          _Z6colConPhS_ii,@"STO_CUDA_ENTRY STV_DEFAULT"
_Z6colConPhS_ii:
.text._Z6colConPhS_ii:
[----:B------:R-:W-:Y:S01]  /*0000*/  LDC R1, c[0x0][0x37c] ;  /* 0x0000df00ff017b82 */ /* 0x000fe20000000800 */
[----:B------:R-:W0:Y:S07]  /*0010*/  S2R R3, SR_TID.Y ;  /* 0x0000000000037919 */ /* 0x000e2e0000002200 */
[----:B------:R-:W1:Y:S01]  /*0020*/  LDC R5, c[0x0][0x360] ;  /* 0x0000d800ff057b82 */ /* 0x000e620000000800 */
[----:B------:R-:W2:Y:S01]  /*0030*/  LDCU.64 UR6, c[0x0][0x390] ;  /* 0x00007200ff0677ac */ /* 0x000ea20008000a00 */
[----:B------:R-:W1:Y:S06]  /*0040*/  S2R R0, SR_TID.X ;  /* 0x0000000000007919 */ /* 0x000e6c0000002100 */
[----:B------:R-:W0:Y:S08]  /*0050*/  S2UR UR5, SR_CTAID.Y ;  /* 0x00000000000579c3 */ /* 0x000e300000002600 */
[----:B------:R-:W0:Y:S08]  /*0060*/  LDC R2, c[0x0][0x364] ;  /* 0x0000d900ff027b82 */ /* 0x000e300000000800 */
[----:B------:R-:W1:Y:S01]  /*0070*/  S2UR UR4, SR_CTAID.X ;  /* 0x00000000000479c3 */ /* 0x000e620000002500 */
[----:B0-----:R-:W-:-:S05]  /*0080*/  IMAD R3, R2, UR5, R3 ;  /* 0x0000000502037c24 */ /* 0x001fca000f8e0203 */
[----:B--2---:R-:W-:Y:S01]  /*0090*/  ISETP.GE.AND P0, PT, R3, UR7, PT ;  /* 0x0000000703007c0c */ /* 0x004fe2000bf06270 */
[----:B-1----:R-:W-:-:S05]  /*00a0*/  IMAD R0, R5, UR4, R0 ;  /* 0x0000000405007c24 */ /* 0x002fca000f8e0200 */
[----:B------:R-:W-:Y:S01]  /*00b0*/  ISETP.GE.OR P0, PT, R0, UR6, P0 ;  /* 0x0000000600007c0c */ /* 0x000fe20008706670 */
[----:B------:R-:W-:-:S12]  /*00c0*/  IMAD R0, R3, UR6, R0 ;  /* 0x0000000603007c24 */ /* 0x000fd8000f8e0200 */
[----:B------:R-:W-:Y:S05]  /*00d0*/  @P0 EXIT ;  /* 0x000000000000094d */ /* 0x000fea0003800000 */
[----:B------:R-:W0:Y:S01]  /*00e0*/  LDCU.128 UR8, c[0x0][0x380] ;  /* 0x00007000ff0877ac */ /* 0x000e220008000c00 */
[----:B------:R-:W-:Y:S01]  /*00f0*/  IMAD R0, R0, 0x3, RZ ;  /* 0x0000000300007824 */ /* 0x000fe200078e02ff */
[----:B------:R-:W1:Y:S04]  /*0100*/  LDCU.64 UR4, c[0x0][0x358] ;  /* 0x00006b00ff0477ac */ /* 0x000e680008000a00 */
[----:B------:R-:W-:Y:S02]  /*0110*/  SHF.R.S32.HI R8, RZ, 0x1f, R0 ;  /* 0x0000001fff087819 */ /* 0x000fe40000011400 */
[----:B0-----:R-:W-:-:S04]  /*0120*/  IADD3 R2, P0, PT, R0, UR10, RZ ;  /* 0x0000000a00027c10 */ /* 0x001fc8000ff1e0ff */
[----:B------:R-:W-:-:S05]  /*0130*/  IADD3.X R3, PT, PT, R8, UR11, RZ, P0, !PT ;  /* 0x0000000b08037c10 */ /* 0x000fca00087fe4ff */
[----:B-1----:R-:W2:Y:S04]  /*0140*/  LDG.E.U8 R5, desc[UR4][R2.64+0x1] ;  /* 0x0000010402057981 */ /* 0x002ea8000c1e1100 */
[----:B------:R-:W3:Y:S04]  /*0150*/  LDG.E.U8 R4, desc[UR4][R2.64] ;  /* 0x0000000402047981 */ /* 0x000ee8000c1e1100 */
[----:B------:R-:W4:Y:S01]  /*0160*/  LDG.E.U8 R6, desc[UR4][R2.64+0x2] ;  /* 0x0000020402067981 */ /* 0x000f22000c1e1100 */
[----:B--2---:R-:W-:Y:S02]  /*0170*/  I2FP.F32.U32 R5, R5 ;  /* 0x0000000500057245 */ /* 0x004fe40000201000 */
[----:B---3--:R-:W-:-:S03]  /*0180*/  I2FP.F32.U32 R4, R4 ;  /* 0x0000000400047245 */ /* 0x008fc60000201000 */
[----:B------:R-:W-:Y:S01]  /*0190*/  FMUL R5, R5, 0.70999997854232788086 ;  /* 0x3f35c28f05057820 */ /* 0x000fe20000400000 */
[----:B----4-:R-:W-:-:S03]  /*01a0*/  I2FP.F32.U32 R7, R6 ;  /* 0x0000000600077245 */ /* 0x010fc60000201000 */
[----:B------:R-:W-:-:S04]  /*01b0*/  FFMA R4, R4, 0.20999999344348907471, R5 ;  /* 0x3e570a3d04047823 */ /* 0x000fc80000000005 */
[----:B------:R-:W-:Y:S01]  /*01c0*/  FFMA R7, R7, 0.070000000298023223877, R4 ;  /* 0x3d8f5c2907077823 */ /* 0x000fe20000000004 */
[----:B------:R-:W-:-:S04]  /*01d0*/  IADD3 R4, P0, PT, R0, UR8, RZ ;  /* 0x0000000800047c10 */ /* 0x000fc8000ff1e0ff */
[----:B------:R-:W-:Y:S01]  /*01e0*/  IADD3.X R5, PT, PT, R8, UR9, RZ, P0, !PT ;  /* 0x0000000908057c10 */ /* 0x000fe200087fe4ff */
[----:B------:R-:W0:Y:S04]  /*01f0*/  F2I.U32.TRUNC.NTZ R7, R7 ;  /* 0x0000000700077305 */ /* 0x000e28000020f000 */
[----:B0-----:R-:W-:Y:S04]  /*0200*/  STG.E.U8 desc[UR4][R4.64], R7 ;  /* 0x0000000704007986 */ /* 0x001fe8000c101104 */
[----:B------:R-:W-:Y:S04]  /*0210*/  STG.E.U8 desc[UR4][R4.64+0x1], R7 ;  /* 0x0000010704007986 */ /* 0x000fe8000c101104 */
[----:B------:R-:W-:Y:S01]  /*0220*/  STG.E.U8 desc[UR4][R4.64+0x2], R7 ;  /* 0x0000020704007986 */ /* 0x000fe2000c101104 */
[----:B------:R-:W-:Y:S05]  /*0230*/  EXIT ;  /* 0x000000000000794d */ /* 0x000fea0003800000 */
.L_x_0:
[----:B------:R-:W-:-:S00]  /*0240*/  BRA `(.L_x_0) ;  /* 0xfffffffc00fc7947 */ /* 0x000fc0000383ffff */
[----:B------:R-:W-:-:S00]  /*0250*/  NOP ;  /* 0x0000000000007918 */ /* 0x000fc00000000000 */
        /* <DEDUP_REMOVED lines=10> */
.L_x_1:


//--------------------- .nv.shared.reserved.0     --------------------------
	.section	.nv.shared.reserved.0,"aw",@nobits
	.weak		__nv_reservedSMEM_offset_0_alias
	.size		__nv_reservedSMEM_offset_0_alias, 0, 64
	.other		__nv_reservedSMEM_offset_0_alias,@"STO_CUDA_RESERVED_SHARED STV_DEFAULT"
__nv_reservedSMEM_offset_0_alias:
	.zero		0
	.zero		64


//--------------------- .nv.constant0._Z6colConPhS_ii --------------------------
	.section	.nv.constant0._Z6colConPhS_ii,"a",@progbits
	.sectionflags	@""
	.align	4
.nv.constant0._Z6colConPhS_ii:
	.zero		920


//--------------------- SYMBOLS --------------------------

	.type		.nv.reservedSmem.offset0,@object
	.size		.nv.reservedSmem.offset0,0x4
